	.headerflags	@"EF_CUDA_TEXMODE_UNIFIED EF_CUDA_64BIT_ADDRESS EF_CUDA_SM89 EF_CUDA_VIRTUAL_SM(EF_CUDA_SM89)"
	.elftype	@"ET_EXEC"


//--------------------- .nv.info                  --------------------------
	.section	.nv.info,"",@"SHT_CUDA_INFO"
	.align	4


	//----- nvinfo : EIATTR_REGCOUNT
	.align		4
        /*0000*/ 	.byte	0x04, 0x2f
        /*0002*/ 	.short	(.L_1 - .L_0)
	.align		4
.L_0:
        /*0004*/ 	.word	index@(triton__0d1d2d3d4d56789de)
        /*0008*/ 	.word	0x0000001f


	//----- nvinfo : EIATTR_MAX_STACK_SIZE
	.align		4
.L_1:
        /*000c*/ 	.byte	0x04, 0x23
        /*000e*/ 	.short	(.L_3 - .L_2)
	.align		4
.L_2:
        /*0010*/ 	.word	index@(triton__0d1d2d3d4d56789de)
        /*0014*/ 	.word	0x00000000


	//----- nvinfo : EIATTR_MIN_STACK_SIZE
	.align		4
.L_3:
        /*0018*/ 	.byte	0x04, 0x12
        /*001a*/ 	.short	(.L_5 - .L_4)
	.align		4
.L_4:
        /*001c*/ 	.word	index@(triton__0d1d2d3d4d56789de)
        /*0020*/ 	.word	0x00000000


	//----- nvinfo : EIATTR_FRAME_SIZE
	.align		4
.L_5:
        /*0024*/ 	.byte	0x04, 0x11
        /*0026*/ 	.short	(.L_7 - .L_6)
	.align		4
.L_6:
        /*0028*/ 	.word	index@(triton__0d1d2d3d4d56789de)
        /*002c*/ 	.word	0x00000000
.L_7:


//--------------------- .nv.info.triton__0d1d2d3d4d56789de --------------------------
	.section	.nv.info.triton__0d1d2d3d4d56789de,"",@"SHT_CUDA_INFO"
	.align	4


	//----- nvinfo : EIATTR_CUDA_API_VERSION
	.align		4
        /*0000*/ 	.byte	0x04, 0x37
        /*0002*/ 	.short	(.L_9 - .L_8)
.L_8:
        /*0004*/ 	.word	0x0000007b


	//----- nvinfo : EIATTR_PARAM_CBANK
	.align		4
.L_9:
        /*0008*/ 	.byte	0x04, 0x0a
        /*000a*/ 	.short	(.L_11 - .L_10)
	.align		4
.L_10:
        /*000c*/ 	.word	index@(.nv.constant0.triton__0d1d2d3d4d56789de)
        /*0010*/ 	.short	0x0160
        /*0012*/ 	.short	0x003c


	//----- nvinfo : EIATTR_CBANK_PARAM_SIZE
	.align		4
.L_11:
        /*0014*/ 	.byte	0x03, 0x19
        /*0016*/ 	.short	0x003c


	//----- nvinfo : EIATTR_KPARAM_INFO
	.align		4
        /*0018*/ 	.byte	0x04, 0x17
        /*001a*/ 	.short	(.L_13 - .L_12)
.L_12:
        /*001c*/ 	.word	0x00000000
        /*0020*/ 	.short	0x0009
        /*0022*/ 	.short	0x0038
        /*0024*/ 	.byte	0x00, 0xf0, 0x11, 0x00


	//----- nvinfo : EIATTR_KPARAM_INFO
	.align		4
.L_13:
        /*0028*/ 	.byte	0x04, 0x17
        /*002a*/ 	.short	(.L_15 - .L_14)
.L_14:
        /*002c*/ 	.word	0x00000000
        /*0030*/ 	.short	0x0008
        /*0032*/ 	.short	0x0034
        /*0034*/ 	.byte	0x00, 0xf0, 0x11, 0x00


	//----- nvinfo : EIATTR_KPARAM_INFO
	.align		4
.L_15:
        /*0038*/ 	.byte	0x04, 0x17
        /*003a*/ 	.short	(.L_17 - .L_16)
.L_16:
        /*003c*/ 	.word	0x00000000
        /*0040*/ 	.short	0x0007
        /*0042*/ 	.short	0x0030
        /*0044*/ 	.byte	0x00, 0xf0, 0x11, 0x00


	//----- nvinfo : EIATTR_KPARAM_INFO
	.align		4
.L_17:
        /*0048*/ 	.byte	0x04, 0x17
        /*004a*/ 	.short	(.L_19 - .L_18)
.L_18:
        /*004c*/ 	.word	0x00000000
        /*0050*/ 	.short	0x0006
        /*0052*/ 	.short	0x002c
        /*0054*/ 	.byte	0x00, 0xf0, 0x11, 0x00


	//----- nvinfo : EIATTR_KPARAM_INFO
	.align		4
.L_19:
        /*0058*/ 	.byte	0x04, 0x17
        /*005a*/ 	.short	(.L_21 - .L_20)
.L_20:
        /*005c*/ 	.word	0x00000000
        /*0060*/ 	.short	0x0005
        /*0062*/ 	.short	0x0028
        /*0064*/ 	.byte	0x00, 0xf0, 0x11, 0x00


	//----- nvinfo : EIATTR_KPARAM_INFO
	.align		4
.L_21:
        /*0068*/ 	.byte	0x04, 0x17
        /*006a*/ 	.short	(.L_23 - .L_22)
.L_22:
        /*006c*/ 	.word	0x00000000
        /*0070*/ 	.short	0x0004
        /*0072*/ 	.short	0x0020
        /*0074*/ 	.byte	0x00, 0xf0, 0x21, 0x00


	//----- nvinfo : EIATTR_KPARAM_INFO
	.align		4
.L_23:
        /*0078*/ 	.byte	0x04, 0x17
        /*007a*/ 	.short	(.L_25 - .L_24)
.L_24:
        /*007c*/ 	.word	0x00000000
        /*0080*/ 	.short	0x0003
        /*0082*/ 	.short	0x0018
        /*0084*/ 	.byte	0x00, 0xf0, 0x21, 0x00


	//----- nvinfo : EIATTR_KPARAM_INFO
	.align		4
.L_25:
        /*0088*/ 	.byte	0x04, 0x17
        /*008a*/ 	.short	(.L_27 - .L_26)
.L_26:
        /*008c*/ 	.word	0x00000000
        /*0090*/ 	.short	0x0002
        /*0092*/ 	.short	0x0010
        /*0094*/ 	.byte	0x00, 0xf0, 0x21, 0x00


	//----- nvinfo : EIATTR_KPARAM_INFO
	.align		4
.L_27:
        /*0098*/ 	.byte	0x04, 0x17
        /*009a*/ 	.short	(.L_29 - .L_28)
.L_28:
        /*009c*/ 	.word	0x00000000
        /*00a0*/ 	.short	0x0001
        /*00a2*/ 	.short	0x0008
        /*00a4*/ 	.byte	0x00, 0xf0, 0x21, 0x00


	//----- nvinfo : EIATTR_KPARAM_INFO
	.align		4
.L_29:
        /*00a8*/ 	.byte	0x04, 0x17
        /*00aa*/ 	.short	(.L_31 - .L_30)
.L_30:
        /*00ac*/ 	.word	0x00000000
        /*00b0*/ 	.short	0x0000
        /*00b2*/ 	.short	0x0000
        /*00b4*/ 	.byte	0x00, 0xf0, 0x21, 0x00


	//----- nvinfo : EIATTR_MAXREG_COUNT
	.align		4
.L_31:
        /*00b8*/ 	.byte	0x03, 0x1b
        /*00ba*/ 	.short	0x00ff


	//----- nvinfo : EIATTR_COOP_GROUP_MASK_REGIDS
	.align		4
        /*00bc*/ 	.byte	0x04, 0x29
        /*00be*/ 	.short	(.L_33 - .L_32)


	//   ....[0]....
.L_32:
        /*00c0*/ 	.word	0xffffffff


	//   ....[1]....
        /*00c4*/ 	.word	0xffffffff


	//   ....[2]....
        /*00c8*/ 	.word	0xffffffff


	//   ....[3]....
        /*00cc*/ 	.word	0xffffffff


	//   ....[4]....
        /*00d0*/ 	.word	0xffffffff


	//   ....[5]....
        /*00d4*/ 	.word	0xffffffff


	//   ....[6]....
        /*00d8*/ 	.word	0xffffffff


	//   ....[7]....
        /*00dc*/ 	.word	0xffffffff


	//   ....[8]....
        /*00e0*/ 	.word	0xffffffff


	//   ....[9]....
        /*00e4*/ 	.word	0xffffffff


	//   ....[10]....
        /*00e8*/ 	.word	0xffffffff


	//   ....[11]....
        /*00ec*/ 	.word	0xffffffff


	//   ....[12]....
        /*00f0*/ 	.word	0xffffffff


	//   ....[13]....
        /*00f4*/ 	.word	0xffffffff


	//   ....[14]....
        /*00f8*/ 	.word	0xffffffff


	//   ....[15]....
        /*00fc*/ 	.word	0xffffffff


	//   ....[16]....
        /*0100*/ 	.word	0xffffffff


	//   ....[17]....
        /*0104*/ 	.word	0xffffffff


	//   ....[18]....
        /*0108*/ 	.word	0xffffffff


	//   ....[19]....
        /*010c*/ 	.word	0xffffffff


	//   ....[20]....
        /*0110*/ 	.word	0xffffffff


	//   ....[21]....
        /*0114*/ 	.word	0xffffffff


	//   ....[22]....
        /*0118*/ 	.word	0xffffffff


	//   ....[23]....
        /*011c*/ 	.word	0xffffffff


	//----- nvinfo : EIATTR_COOP_GROUP_INSTR_OFFSETS
	.align		4
.L_33:
        /*0120*/ 	.byte	0x04, 0x28
        /*0122*/ 	.short	(.L_35 - .L_34)


	//   ....[0]....
.L_34:
        /*0124*/ 	.word	0x00000610


	//   ....[1]....
        /*0128*/ 	.word	0x00000820


	//   ....[2]....
        /*012c*/ 	.word	0x00000910


	//   ....[3]....
        /*0130*/ 	.word	0x00000980


	//   ....[4]....
        /*0134*/ 	.word	0x000009c0


	//   ....[5]....
        /*0138*/ 	.word	0x00000a60


	//   ....[6]....
        /*013c*/ 	.word	0x00000ad0


	//   ....[7]....
        /*0140*/ 	.word	0x00000b20


	//   ....[8]....
        /*0144*/ 	.word	0x00000bd0


	//   ....[9]....
        /*0148*/ 	.word	0x00000c20


	//   ....[10]....
        /*014c*/ 	.word	0x00000cc0


	//   ....[11]....
        /*0150*/ 	.word	0x00000d10


	//   ....[12]....
        /*0154*/ 	.word	0x00000d60


	//   ....[13]....
        /*0158*/ 	.word	0x00000e50


	//   ....[14]....
        /*015c*/ 	.word	0x00000e90


	//   ....[15]....
        /*0160*/ 	.word	0x00001000


	//   ....[16]....
        /*0164*/ 	.word	0x00001010


	//   ....[17]....
        /*0168*/ 	.word	0x00001060


	//   ....[18]....
        /*016c*/ 	.word	0x000010a0


	//   ....[19]....
        /*0170*/ 	.word	0x00001170


	//   ....[20]....
        /*0174*/ 	.word	0x000011c0


	//   ....[21]....
        /*0178*/ 	.word	0x00001200


	//   ....[22]....
        /*017c*/ 	.word	0x000012f0


	//   ....[23]....
        /*0180*/ 	.word	0x00001320


	//----- nvinfo : EIATTR_EXIT_INSTR_OFFSETS
	.align		4
.L_35:
        /*0184*/ 	.byte	0x04, 0x1c
        /*0186*/ 	.short	(.L_37 - .L_36)


	//   ....[0]....
.L_36:
        /*0188*/ 	.word	0x000014a0


	//   ....[1]....
        /*018c*/ 	.word	0x000014e0


	//----- nvinfo : EIATTR_MAX_THREADS
	.align		4
.L_37:
        /*0190*/ 	.byte	0x04, 0x05
        /*0192*/ 	.short	(.L_39 - .L_38)
.L_38:
        /*0194*/ 	.word	0x00000100
        /*0198*/ 	.word	0x00000001
        /*019c*/ 	.word	0x00000001
.L_39:


//--------------------- .nv.rel.action            --------------------------
	.section	.nv.rel.action,"",@"SHT_CUDA_RELOCINFO"
	.align	8
	.sectionentsize	8
        /*0000*/ 	.byte	0x73, 0x00, 0x00, 0x00, 0x00, 0x00, 0x00, 0x00, 0x00, 0x00, 0x00, 0x11, 0x25, 0x00, 0x05, 0x36


//--------------------- .nv.constant0.triton__0d1d2d3d4d56789de --------------------------
	.section	.nv.constant0.triton__0d1d2d3d4d56789de,"a",@progbits
	.align	4
.nv.constant0.triton__0d1d2d3d4d56789de:
	.zero		412


//--------------------- .text.triton__0d1d2d3d4d56789de --------------------------
	.section	.text.triton__0d1d2d3d4d56789de,"ax",@progbits
	.sectionflags	@"SHF_BARRIERS=1"
	.sectioninfo	@"SHI_REGISTERS=31"
	.align	128
        .global         triton__0d1d2d3d4d56789de
        .type           triton__0d1d2d3d4d56789de,@function
        .size           triton__0d1d2d3d4d56789de,(.L_x_1 - triton__0d1d2d3d4d56789de)
        .other          triton__0d1d2d3d4d56789de,@"STO_CUDA_ENTRY STV_DEFAULT"
triton__0d1d2d3d4d56789de:
.text.triton__0d1d2d3d4d56789de:
[----:B------:R-:W-:-:S02]  /*0000*/  MOV R1, c[0x0][0x28] ;  /* 0x00000a0000017a02 */ /* 0x000fc40000000f00 */
[----:B------:R-:W0:Y:S01]  /*0010*/  S2R R5, SR_TID.X ;  /* 0x0000000000057919 */ /* 0x000e220000002100 */
[----:B------:R-:W-:Y:S01]  /*0020*/  MOV R0, 0x2 ;  /* 0x0000000200007802 */ /* 0x000fe20000000f00 */
[----:B------:R-:W-:Y:S01]  /*0030*/  CS2R R8, SRZ ;  /* 0x0000000000087805 */ /* 0x000fe2000001ff00 */
[----:B------:R-:W-:Y:S01]  /*0040*/  ULDC.64 UR4, c[0x0][0x118] ;  /* 0x0000460000047ab9 */ /* 0x000fe20000000a00 */
[----:B0-----:R-:W-:-:S04]  /*0050*/  LOP3.LUT R3, R5, 0xff, RZ, 0xc0, !PT ;  /* 0x000000ff05037812 */ /* 0x001fc800078ec0ff */
[C---:B------:R-:W-:Y:S02]  /*0060*/  ISETP.GE.U32.AND P1, PT, R3.reuse, 0xa0, PT ;  /* 0x000000a00300780c */ /* 0x040fe40003f26070 */
[----:B------:R-:W-:-:S05]  /*0070*/  SHF.L.U32 R11, R3, 0x2, RZ ;  /* 0x00000002030b7819 */ /* 0x000fca00000006ff */
[----:B------:R-:W-:-:S06]  /*0080*/  IMAD.WIDE.U32 R10, R11, R0, c[0x0][0x168] ;  /* 0x00005a000b0a7625 */ /* 0x000fcc00078e0000 */
[----:B------:R0:W2:Y:S01]  /*0090*/  @!P1 LDG.E.EL.64 R8, [R10.64] ;  /* 0x000000040a089981 */ /* 0x0000a2000c2e1b00 */
[----:B------:R-:W-:-:S03]  /*00a0*/  IABS R15, c[0x0][0x188] ;  /* 0x00006200000f7a13 */ /* 0x000fc60000000000 */
[----:B------:R-:W0:Y:S01]  /*00b0*/  S2R R2, SR_CTAID.X ;  /* 0x0000000000027919 */ /* 0x000e220000002500 */
[----:B------:R-:W1:Y:S08]  /*00c0*/  I2F.RP R14, R15 ;  /* 0x0000000f000e7306 */ /* 0x000e700000209400 */
[----:B-1----:R-:W1:Y:S01]  /*00d0*/  MUFU.RCP R14, R14 ;  /* 0x0000000e000e7308 */ /* 0x002e620000001000 */
[----:B0-----:R-:W-:-:S02]  /*00e0*/  IABS R10, R2 ;  /* 0x00000002000a7213 */ /* 0x001fc40000000000 */
[----:B-1----:R-:W-:-:S05]  /*00f0*/  IADD3 R12, R14, 0xffffffe, RZ ;  /* 0x0ffffffe0e0c7810 */ /* 0x002fca0007ffe0ff */
[----:B------:R0:W1:Y:S02]  /*0100*/  F2I.FTZ.U32.TRUNC.NTZ R13, R12 ;  /* 0x0000000c000d7305 */ /* 0x000064000021f000 */
[----:B0-----:R-:W-:Y:S02]  /*0110*/  MOV R12, RZ ;  /* 0x000000ff000c7202 */ /* 0x001fe40000000f00 */
[----:B-1----:R-:W-:-:S05]  /*0120*/  IADD3 R16, RZ, -R13, RZ ;  /* 0x8000000dff107210 */ /* 0x002fca0007ffe0ff */
[----:B------:R-:W-:-:S04]  /*0130*/  IMAD R17, R16, R15, RZ ;  /* 0x0000000f10117224 */ /* 0x000fc800078e02ff */
[----:B------:R-:W-:Y:S01]  /*0140*/  IMAD.HI.U32 R13, R13, R17, R12 ;  /* 0x000000110d0d7227 */ /* 0x000fe200078e000c */
[----:B------:R-:W-:-:S05]  /*0150*/  MOV R12, c[0x0][0x190] ;  /* 0x00006400000c7a02 */ /* 0x000fca0000000f00 */
[----:B------:R-:W-:-:S04]  /*0160*/  IMAD.HI.U32 R13, R13, R10, RZ ;  /* 0x0000000a0d0d7227 */ /* 0x000fc800078e00ff */
[----:B------:R-:W-:Y:S01]  /*0170*/  IMAD R12, R12, c[0x0][0x18c], RZ ;  /* 0x000063000c0c7a24 */ /* 0x000fe200078e02ff */
[----:B------:R-:W-:-:S05]  /*0180*/  IADD3 R11, -R13, RZ, RZ ;  /* 0x000000ff0d0b7210 */ /* 0x000fca0007ffe1ff */
[----:B------:R-:W-:Y:S02]  /*0190*/  IMAD R10, R15, R11, R10 ;  /* 0x0000000b0f0a7224 */ /* 0x000fe400078e020a */
[----:B------:R-:W-:-:S03]  /*01a0*/  IMAD R11, R12, 0x280, RZ ;  /* 0x000002800c0b7824 */ /* 0x000fc600078e02ff */
[----:B------:R-:W-:-:S13]  /*01b0*/  ISETP.GT.U32.AND P3, PT, R15, R10, PT ;  /* 0x0000000a0f00720c */ /* 0x000fda0003f64070 */
[-C--:B------:R-:W-:Y:S02]  /*01c0*/  @!P3 IADD3 R10, R10, -R15.reuse, RZ ;  /* 0x8000000f0a0ab210 */ /* 0x080fe40007ffe0ff */
[----:B------:R-:W-:Y:S02]  /*01d0*/  @!P3 IADD3 R13, R13, 0x1, RZ ;  /* 0x000000010d0db810 */ /* 0x000fe40007ffe0ff */
[----:B------:R-:W-:Y:S02]  /*01e0*/  ISETP.GE.U32.AND P0, PT, R10, R15, PT ;  /* 0x0000000f0a00720c */ /* 0x000fe40003f06070 */
[----:B------:R-:W-:Y:S02]  /*01f0*/  LOP3.LUT R10, R2, c[0x0][0x188], RZ, 0x3c, !PT ;  /* 0x00006200020a7a12 */ /* 0x000fe400078e3cff */
[----:B------:R-:W-:Y:S02]  /*0200*/  ISETP.NE.AND P3, PT, RZ, c[0x0][0x188], PT ;  /* 0x00006200ff007a0c */ /* 0x000fe40003f65270 */
[----:B------:R-:W-:-:S07]  /*0210*/  ISETP.GE.AND P2, PT, R10, RZ, PT ;  /* 0x000000ff0a00720c */ /* 0x000fce0003f46270 */
[----:B------:R-:W-:Y:S02]  /*0220*/  @P0 IADD3 R13, R13, 0x1, RZ ;  /* 0x000000010d0d0810 */ /* 0x000fe40007ffe0ff */
[----:B------:R-:W-:-:S04]  /*0230*/  ISETP.GE.AND P0, PT, R2, c[0x0][0x194], PT ;  /* 0x0000650002007a0c */ /* 0x000fc80003f06270 */
[----:B------:R-:W-:Y:S02]  /*0240*/  @!P2 IADD3 R13, -R13, RZ, RZ ;  /* 0x000000ff0d0da210 */ /* 0x000fe40007ffe1ff */
[----:B------:R-:W-:-:S04]  /*0250*/  @!P3 LOP3.LUT R13, RZ, c[0x0][0x188], RZ, 0x33, !PT ;  /* 0x00006200ff0dba12 */ /* 0x000fc800078e33ff */
[----:B------:R-:W-:-:S05]  /*0260*/  IADD3 R15, -R13, RZ, RZ ;  /* 0x000000ff0d0f7210 */ /* 0x000fca0007ffe1ff */
[----:B------:R-:W-:Y:S01]  /*0270*/  IMAD R10, R15, c[0x0][0x188], R2 ;  /* 0x000062000f0a7a24 */ /* 0x000fe200078e0202 */
[----:B------:R-:W-:-:S03]  /*0280*/  LOP3.LUT R15, R3, 0x200, RZ, 0xfc, !PT ;  /* 0x00000200030f7812 */ /* 0x000fc600078efcff */
[----:B------:R-:W-:Y:S01]  /*0290*/  IMAD R10, R13, R11, R10 ;  /* 0x0000000b0d0a7224 */ /* 0x000fe200078e020a */
[----:B------:R-:W-:Y:S02]  /*02a0*/  PRMT R11, RZ, 0x7610, R11 ;  /* 0x00007610ff0b7816 */ /* 0x000fe4000000000b */
[----:B------:R-:W-:Y:S01]  /*02b0*/  ISETP.LT.U32.AND P2, PT, R15, 0x280, !P0 ;  /* 0x000002800f00780c */ /* 0x000fe20004741070 */
[----:B------:R-:W-:-:S05]  /*02c0*/  IMAD R21, R3, R12, R10 ;  /* 0x0000000c03157224 */ /* 0x000fca00078e020a */
[----:B------:R-:W-:-:S05]  /*02d0*/  LEA R23, R12, R21, 0x8 ;  /* 0x000000150c177211 */ /* 0x000fca00078e40ff */
[----:B------:R-:W-:Y:S01]  /*02e0*/  IMAD.WIDE R16, R23, R0, c[0x0][0x160] ;  /* 0x0000580017107625 */ /* 0x000fe200078e0200 */
[----:B------:R-:W-:-:S03]  /*02f0*/  PRMT R10, RZ, 0x7610, R10 ;  /* 0x00007610ff0a7816 */ /* 0x000fc6000000000a */
[----:B------:R-:W-:Y:S01]  /*0300*/  IMAD.WIDE R18, R21, R0, c[0x0][0x160] ;  /* 0x0000580015127625 */ /* 0x000fe200078e0200 */
[----:B------:R0:W3:Y:S01]  /*0310*/  @!P0 LDG.E.EL.U16 R11, [R16.64] ;  /* 0x00000004100b8981 */ /* 0x0000e2000c2e1500 */
[----:B------:R-:W-:-:S03]  /*0320*/  LEA R25, R12, R23, 0x8 ;  /* 0x000000170c197211 */ /* 0x000fc600078e40ff */
[----:B------:R1:W4:Y:S01]  /*0330*/  @!P0 LDG.E.EL.U16 R10, [R18.64] ;  /* 0x00000004120a8981 */ /* 0x000322000c2e1500 */
[----:B------:R-:W-:Y:S01]  /*0340*/  PRMT R14, RZ, 0x7610, R14 ;  /* 0x00007610ff0e7816 */ /* 0x000fe2000000000e */
[----:B------:R-:W-:Y:S01]  /*0350*/  IMAD.WIDE R12, R25, R0, c[0x0][0x160] ;  /* 0x00005800190c7625 */ /* 0x000fe200078e0200 */
[----:B0-----:R-:W-:-:S03]  /*0360*/  PRMT R16, RZ, 0x7610, R16 ;  /* 0x00007610ff107816 */ /* 0x001fc60000000010 */
[----:B------:R-:W-:-:S04]  /*0370*/  IMAD.WIDE R20, R21, R0, c[0x0][0x170] ;  /* 0x00005c0015147625 */ /* 0x000fc800078e0200 */
[----:B-1----:R-:W-:Y:S01]  /*0380*/  IMAD.WIDE R18, R23, R0, c[0x0][0x170] ;  /* 0x00005c0017127625 */ /* 0x002fe200078e0200 */
[----:B--2---:R-:W-:Y:S02]  /*0390*/  SEL R22, R8, RZ, !P1 ;  /* 0x000000ff08167207 */ /* 0x004fe40004800000 */
[----:B------:R-:W-:Y:S02]  /*03a0*/  SEL R24, R9, RZ, !P1 ;  /* 0x000000ff09187207 */ /* 0x000fe40004800000 */
[----:B------:R-:W-:Y:S02]  /*03b0*/  PRMT R8, RZ, 0x7610, R8 ;  /* 0x00007610ff087816 */ /* 0x000fe40000000008 */
[----:B------:R-:W-:Y:S02]  /*03c0*/  SHF.R.U32.HI R26, RZ, 0x10, R22 ;  /* 0x00000010ff1a7819 */ /* 0x000fe40000011616 */
[----:B------:R-:W-:Y:S01]  /*03d0*/  SHF.R.U32.HI R28, RZ, 0x10, R24 ;  /* 0x00000010ff1c7819 */ /* 0x000fe20000011618 */
[----:B------:R-:W-:Y:S04]  /*03e0*/  STS.U16 [R3.X16], R22 ;  /* 0x0000001603007388 */ /* 0x000fe8000000c400 */
[----:B------:R0:W2:Y:S04]  /*03f0*/  @P2 LDG.E.EL.U16 R8, [R12.64] ;  /* 0x000000040c082981 */ /* 0x0000a8000c2e1500 */
[----:B------:R-:W-:Y:S04]  /*0400*/  STS.U16 [R3.X16+0x8], R24 ;  /* 0x0000081803007388 */ /* 0x000fe8000000c400 */
[----:B------:R-:W-:Y:S04]  /*0410*/  STS.U16 [R3.X16+0x4], R26 ;  /* 0x0000041a03007388 */ /* 0x000fe8000000c400 */
[----:B------:R-:W-:Y:S01]  /*0420*/  STS.U16 [R3.X16+0xc], R28 ;  /* 0x00000c1c03007388 */ /* 0x000fe2000000c400 */
[----:B0-----:R-:W-:-:S03]  /*0430*/  PRMT R13, RZ, 0x7610, R13 ;  /* 0x00007610ff0d7816 */ /* 0x001fc6000000000d */
[----:B------:R-:W-:Y:S06]  /*0440*/  BAR.SYNC 0x0 ;  /* 0x0000000000007b1d */ /* 0x000fec0000000000 */
[----:B------:R0:W5:Y:S01]  /*0450*/  @!P0 LDG.E.EL.U16 R14, [R18.64] ;  /* 0x00000004120e8981 */ /* 0x000162000c2e1500 */
[----:B------:R-:W-:-:S03]  /*0460*/  IMAD.WIDE R22, R25, R0, c[0x0][0x170] ;  /* 0x00005c0019167625 */ /* 0x000fc600078e0200 */
[----:B------:R1:W5:Y:S04]  /*0470*/  @!P0 LDG.E.EL.U16 R16, [R20.64] ;  /* 0x0000000414108981 */ /* 0x000368000c2e1500 */
[----:B------:R0:W5:Y:S04]  /*0480*/  @P2 LDG.E.EL.U16 R13, [R22.64] ;  /* 0x00000004160d2981 */ /* 0x000168000c2e1500 */
[----:B------:R-:W0:Y:S04]  /*0490*/  LDS.U16 R12, [R3.X4+0x400] ;  /* 0x00040000030c7984 */ /* 0x000e280000004400 */
[----:B------:R-:W0:Y:S04]  /*04a0*/  LDS.U16 R17, [R3.X4] ;  /* 0x0000000003117984 */ /* 0x000e280000004400 */
[----:B------:R-:W0:Y:S01]  /*04b0*/  LDS.U16 R0, [R15.X4] ;  /* 0x000000000f007984 */ /* 0x000e220000004400 */
[----:B------:R-:W-:-:S02]  /*04c0*/  FSEL R9, RZ, 2, P0 ;  /* 0x40000000ff097808 */ /* 0x000fc40000000000 */
[----:B------:R-:W-:Y:S02]  /*04d0*/  ISETP.LT.AND P1, PT, R2, c[0x0][0x194], PT ;  /* 0x0000650002007a0c */ /* 0x000fe40003f21270 */
[C---:B------:R-:W-:Y:S01]  /*04e0*/  FSETP.GEU.AND P3, PT, R9.reuse, 1.175494350822287508e-38, PT ;  /* 0x008000000900780b */ /* 0x040fe20003f6e000 */
[----:B-1----:R-:W-:-:S05]  /*04f0*/  FMUL R20, R9, 16777216 ;  /* 0x4b80000009147820 */ /* 0x002fca0000400000 */
[----:B0-----:R-:W-:-:S04]  /*0500*/  FSEL R19, R20, R9, !P3 ;  /* 0x0000000914137208 */ /* 0x001fc80005800000 */
[----:B------:R-:W0:Y:S01]  /*0510*/  MUFU.RCP R22, R19 ;  /* 0x0000001300167308 */ /* 0x000e220000001000 */
[----:B------:R-:W-:Y:S01]  /*0520*/  HADD2.F32 R18, -RZ, R12.H0_H0 ;  /* 0x2000000cff127230 */ /* 0x000fe20000004100 */
[----:B------:R-:W-:Y:S01]  /*0530*/  FSEL R12, RZ, 1, !P2 ;  /* 0x3f800000ff0c7808 */ /* 0x000fe20005000000 */
[----:B------:R-:W-:Y:S02]  /*0540*/  HADD2.F32 R20, -RZ, R17.H0_H0 ;  /* 0x20000011ff147230 */ /* 0x000fe40000004100 */
[----:B------:R-:W-:Y:S01]  /*0550*/  HADD2.F32 R0, -RZ, R0.H0_H0 ;  /* 0x20000000ff007230 */ /* 0x000fe20000004100 */
[----:B---3--:R-:W-:Y:S02]  /*0560*/  SEL R11, R11, RZ, !P0 ;  /* 0x000000ff0b0b7207 */ /* 0x008fe40004000000 */
[----:B----4-:R-:W-:-:S03]  /*0570*/  SEL R21, R10, RZ, !P0 ;  /* 0x000000ff0a157207 */ /* 0x010fc60004000000 */
[----:B------:R-:W-:Y:S01]  /*0580*/  HADD2.F32 R11, -RZ, R11.H0_H0 ;  /* 0x2000000bff0b7230 */ /* 0x000fe20000004100 */
[----:B------:R-:W-:Y:S01]  /*0590*/  FADD R10, R12, R9 ;  /* 0x000000090c0a7221 */ /* 0x000fe20000000000 */
[----:B------:R-:W-:-:S03]  /*05a0*/  HADD2.F32 R15, -RZ, R21.H0_H0 ;  /* 0x20000015ff0f7230 */ /* 0x000fc60000004100 */
[----:B------:R-:W-:Y:S01]  /*05b0*/  FADD R18, R11, R18 ;  /* 0x000000120b127221 */ /* 0x000fe20000000000 */
[----:B------:R-:W-:Y:S01]  /*05c0*/  SEL R11, RZ, 0x3f800000, !P1 ;  /* 0x3f800000ff0b7807 */ /* 0x000fe20004800000 */
[C---:B------:R-:W-:Y:S01]  /*05d0*/  FMUL R17, R10.reuse, 16777216 ;  /* 0x4b8000000a117820 */ /* 0x040fe20000400000 */
[----:B------:R-:W-:Y:S06]  /*05e0*/  BAR.SYNC 0x0 ;  /* 0x0000000000007b1d */ /* 0x000fec0000000000 */
[----:B------:R-:W-:Y:S01]  /*05f0*/  FSETP.GEU.AND P1, PT, R10, 1.175494350822287508e-38, PT ;  /* 0x008000000a00780b */ /* 0x000fe20003f2e000 */
[----:B------:R-:W-:-:S02]  /*0600*/  FADD R21, R15, R20 ;  /* 0x000000140f157221 */ /* 0x000fc40000000000 */
[----:B------:R-:W1:Y:S01]  /*0610*/  SHFL.BFLY PT, R15, R10, 0x10, 0x1f ;  /* 0x0e001f000a0f7f89 */ /* 0x000e6200000e0000 */
[----:B------:R-:W-:Y:S01]  /*0620*/  FSEL R17, R17, R10, !P1 ;  /* 0x0000000a11117208 */ /* 0x000fe20004800000 */
[----:B------:R-:W-:-:S05]  /*0630*/  FMUL R20, R11, 16777216 ;  /* 0x4b8000000b147820 */ /* 0x000fca0000400000 */
[----:B------:R-:W3:Y:S01]  /*0640*/  MUFU.RCP R17, R17 ;  /* 0x0000001100117308 */ /* 0x000ee20000001000 */
[----:B------:R-:W-:Y:S02]  /*0650*/  FSEL R23, R20, R11, !P3 ;  /* 0x0000000b14177208 */ /* 0x000fe40005800000 */
[----:B------:R-:W-:-:S03]  /*0660*/  FSETP.NEU.AND P3, PT, R9, RZ, PT ;  /* 0x000000ff0900720b */ /* 0x000fc60003f6d000 */
[----:B0-----:R-:W-:Y:S01]  /*0670*/  FMUL R22, R22, R23 ;  /* 0x0000001716167220 */ /* 0x001fe20000400000 */
[----:B------:R-:W-:Y:S01]  /*0680*/  @!P1 FMUL R12, R12, 16777216 ;  /* 0x4b8000000c0c9820 */ /* 0x000fe20000400000 */
[----:B------:R-:W-:Y:S02]  /*0690*/  FSETP.NEU.AND P1, PT, R10, RZ, PT ;  /* 0x000000ff0a00720b */ /* 0x000fe40003f2d000 */
[----:B--2---:R-:W-:-:S05]  /*06a0*/  SEL R8, R8, RZ, P2 ;  /* 0x000000ff08087207 */ /* 0x004fca0001000000 */
[----:B------:R-:W-:Y:S01]  /*06b0*/  HADD2.F32 R25, -RZ, R8.H0_H0 ;  /* 0x20000008ff197230 */ /* 0x000fe20000004100 */
[----:B-----5:R-:W-:Y:S02]  /*06c0*/  SEL R14, R14, RZ, !P0 ;  /* 0x000000ff0e0e7207 */ /* 0x020fe40004000000 */
[----:B------:R-:W-:-:S03]  /*06d0*/  SEL R16, R16, RZ, !P0 ;  /* 0x000000ff10107207 */ /* 0x000fc60004000000 */
[----:B------:R-:W-:Y:S02]  /*06e0*/  HADD2.F32 R19, -RZ, R14.H0_H0 ;  /* 0x2000000eff137230 */ /* 0x000fe40000004100 */
[----:B------:R-:W-:Y:S01]  /*06f0*/  HADD2.F32 R8, -RZ, R16.H0_H0 ;  /* 0x20000010ff087230 */ /* 0x000fe20000004100 */
[----:B------:R-:W-:Y:S02]  /*0700*/  SEL R13, R13, RZ, P2 ;  /* 0x000000ff0d0d7207 */ /* 0x000fe40001000000 */
[----:B------:R-:W-:Y:S02]  /*0710*/  FFMA R18, R19, 0.125, R18 ;  /* 0x3e00000013127823 */ /* 0x000fe40000000012 */
[----:B------:R-:W-:Y:S01]  /*0720*/  FFMA R8, R8, 0.125, R21 ;  /* 0x3e00000008087823 */ /* 0x000fe20000000015 */
[----:B------:R-:W-:Y:S01]  /*0730*/  HADD2.F32 R13, -RZ, R13.H0_H0 ;  /* 0x2000000dff0d7230 */ /* 0x000fe20000004100 */
[----:B------:R-:W-:Y:S01]  /*0740*/  FADD R0, R25, R0 ;  /* 0x0000000019007221 */ /* 0x000fe20000000000 */
[----:B------:R-:W-:-:S02]  /*0750*/  FSEL R18, R18, RZ, !P0 ;  /* 0x000000ff12127208 */ /* 0x000fc40004000000 */
[----:B------:R-:W-:Y:S01]  /*0760*/  FSEL R19, R8, RZ, !P0 ;  /* 0x000000ff08137208 */ /* 0x000fe20004000000 */
[----:B------:R-:W-:Y:S01]  /*0770*/  FFMA R13, R13, 0.125, R0 ;  /* 0x3e0000000d0d7823 */ /* 0x000fe20000000000 */
[----:B------:R-:W-:Y:S01]  /*0780*/  FSEL R0, R22, RZ, P3 ;  /* 0x000000ff16007208 */ /* 0x000fe20001800000 */
[----:B---3--:R-:W-:Y:S02]  /*0790*/  FMUL R14, R17, R12 ;  /* 0x0000000c110e7220 */ /* 0x008fe40000400000 */
[----:B------:R-:W-:Y:S01]  /*07a0*/  FADD R18, -R19, R18 ;  /* 0x0000001213127221 */ /* 0x000fe20000000100 */
[----:B------:R-:W-:Y:S01]  /*07b0*/  FSEL R13, R13, RZ, P2 ;  /* 0x000000ff0d0d7208 */ /* 0x000fe20001000000 */
[----:B-1----:R-:W-:Y:S02]  /*07c0*/  FADD R8, R10, R15 ;  /* 0x0000000f0a087221 */ /* 0x002fe40000000000 */
[----:B------:R-:W-:Y:S01]  /*07d0*/  FFMA R12, R18, R0, R19 ;  /* 0x00000000120c7223 */ /* 0x000fe20000000013 */
[----:B------:R-:W-:Y:S01]  /*07e0*/  FSEL R14, R14, RZ, P1 ;  /* 0x000000ff0e0e7208 */ /* 0x000fe20000800000 */
[----:B------:R-:W-:-:S02]  /*07f0*/  FMUL R17, RZ, R17 ;  /* 0x00000011ff117220 */ /* 0x000fc40000400000 */
[--C-:B------:R-:W-:Y:S01]  /*0800*/  FADD R19, R13, -R12.reuse ;  /* 0x8000000c0d137221 */ /* 0x100fe20000000000 */
[C---:B------:R-:W-:Y:S01]  /*0810*/  FSETP.GEU.AND P3, PT, |R8|.reuse, 1.175494350822287508e-38, PT ;  /* 0x008000000800780b */ /* 0x040fe20003f6e200 */
[----:B------:R-:W0:Y:S01]  /*0820*/  SHFL.BFLY PT, R13, R8, 0x8, 0x1f ;  /* 0x0d001f00080d7f89 */ /* 0x000e2200000e0000 */
[----:B------:R-:W-:Y:S01]  /*0830*/  FMUL R21, R8, 0.25 ;  /* 0x3e80000008157820 */ /* 0x000fe20000400000 */
[----:B------:R-:W-:Y:S01]  /*0840*/  FFMA R12, R19, R14, R12 ;  /* 0x0000000e130c7223 */ /* 0x000fe2000000000c */
[----:B------:R-:W-:Y:S01]  /*0850*/  FMUL R18, R18, R18 ;  /* 0x0000001212127220 */ /* 0x000fe20000400000 */
[----:B------:R-:W-:Y:S02]  /*0860*/  FSETP.GT.AND P2, PT, |R8|, 8.50705917302346158658e+37, PT ;  /* 0x7e8000000800780b */ /* 0x000fe40003f44200 */
[----:B------:R-:W-:Y:S01]  /*0870*/  FSEL R20, R17, RZ, P1 ;  /* 0x000000ff11147208 */ /* 0x000fe20000800000 */
[--C-:B------:R-:W-:Y:S01]  /*0880*/  FADD R17, RZ, -R12.reuse ;  /* 0x8000000cff117221 */ /* 0x100fe20000000000 */
[----:B------:R-:W-:Y:S01]  /*0890*/  FMUL R11, R11, R18 ;  /* 0x000000120b0b7220 */ /* 0x000fe20000400000 */
[----:B------:R-:W-:Y:S01]  /*08a0*/  FMUL R16, R19, R19 ;  /* 0x0000001313107220 */ /* 0x000fe20000400000 */
[----:B------:R-:W-:Y:S01]  /*08b0*/  FSEL R21, R21, R8, P2 ;  /* 0x0000000815157208 */ /* 0x000fe20001000000 */
[----:B------:R-:W-:Y:S01]  /*08c0*/  FFMA R12, R17, R20, R12 ;  /* 0x00000014110c7223 */ /* 0x000fe2000000000c */
[----:B------:R-:W-:Y:S01]  /*08d0*/  FFMA R11, R0, R11, RZ ;  /* 0x0000000b000b7223 */ /* 0x000fe200000000ff */
[----:B------:R-:W-:Y:S01]  /*08e0*/  FMUL R16, R9, R16 ;  /* 0x0000001009107220 */ /* 0x000fe20000400000 */
[----:B------:R-:W-:Y:S01]  /*08f0*/  FMUL R17, R17, R17 ;  /* 0x0000001111117220 */ /* 0x000fe20000400000 */
[----:B------:R-:W-:Y:S01]  /*0900*/  @!P3 FMUL R21, R21, 16777216 ;  /* 0x4b8000001515b820 */ /* 0x000fe20000400000 */
[----:B------:R-:W1:Y:S01]  /*0910*/  SHFL.BFLY PT, R19, R12, 0x10, 0x1f ;  /* 0x0e001f000c137f89 */ /* 0x000e6200000e0000 */
[----:B------:R-:W-:Y:S01]  /*0920*/  FFMA R11, R14, R16, R11 ;  /* 0x000000100e0b7223 */ /* 0x000fe2000000000b */
[----:B------:R-:W-:Y:S01]  /*0930*/  FMUL R17, R10, R17 ;  /* 0x000000110a117220 */ /* 0x000fe20000400000 */
[----:B------:R-:W2:Y:S03]  /*0940*/  MUFU.RCP R18, R21 ;  /* 0x0000001500127308 */ /* 0x000ea60000001000 */
[----:B------:R-:W-:Y:S01]  /*0950*/  FFMA R11, R20, R17, R11 ;  /* 0x00000011140b7223 */ /* 0x000fe2000000000b */
[----:B------:R-:W-:Y:S01]  /*0960*/  @P2 FMUL R15, R15, 0.25 ;  /* 0x3e8000000f0f2820 */ /* 0x000fe20000400000 */
[----:B0-----:R-:W-:-:S03]  /*0970*/  FADD R0, R8, R13 ;  /* 0x0000000d08007221 */ /* 0x001fc60000000000 */
[----:B------:R-:W0:Y:S01]  /*0980*/  SHFL.BFLY PT, R14, R11, 0x10, 0x1f ;  /* 0x0e001f000b0e7f89 */ /* 0x000e2200000e0000 */
[----:B------:R-:W-:Y:S01]  /*0990*/  @!P3 FMUL R15, R15, 16777216 ;  /* 0x4b8000000f0fb820 */ /* 0x000fe20000400000 */
[----:B------:R-:W-:Y:S02]  /*09a0*/  FSETP.GEU.AND P3, PT, |R0|, 1.175494350822287508e-38, PT ;  /* 0x008000000000780b */ /* 0x000fe40003f6e200 */
[----:B------:R-:W-:Y:S01]  /*09b0*/  FSETP.NEU.AND P2, PT, R8, RZ, PT ;  /* 0x000000ff0800720b */ /* 0x000fe20003f4d000 */
[----:B------:R-:W3:Y:S01]  /*09c0*/  SHFL.BFLY PT, R9, R0, 0x4, 0x1f ;  /* 0x0c801f0000097f89 */ /* 0x000ee200000e0000 */
[----:B------:R-:W-:Y:S01]  /*09d0*/  FSETP.GT.AND P1, PT, |R0|, 8.50705917302346158658e+37, PT ;  /* 0x7e8000000000780b */ /* 0x000fe20003f24200 */
[----:B--2---:R-:W-:Y:S01]  /*09e0*/  FMUL R18, R18, R15 ;  /* 0x0000000f12127220 */ /* 0x004fe20000400000 */
[----:B------:R-:W-:-:S04]  /*09f0*/  FMUL R15, R0, 0.25 ;  /* 0x3e800000000f7820 */ /* 0x000fc80000400000 */
[----:B------:R-:W-:Y:S01]  /*0a00*/  FSEL R18, R18, RZ, P2 ;  /* 0x000000ff12127208 */ /* 0x000fe20001000000 */
[----:B-1----:R-:W-:Y:S01]  /*0a10*/  FADD R19, -R12, R19 ;  /* 0x000000130c137221 */ /* 0x002fe20000000100 */
[----:B------:R-:W-:-:S03]  /*0a20*/  FSEL R16, R15, R0, P1 ;  /* 0x000000000f107208 */ /* 0x000fc60000800000 */
[C---:B------:R-:W-:Y:S01]  /*0a30*/  FFMA R12, R19.reuse, R18, R12 ;  /* 0x00000012130c7223 */ /* 0x040fe2000000000c */
[----:B------:R-:W-:Y:S01]  /*0a40*/  FMUL R19, R19, R19 ;  /* 0x0000001313137220 */ /* 0x000fe20000400000 */
[----:B------:R-:W-:-:S03]  /*0a50*/  @!P3 FMUL R16, R16, 16777216 ;  /* 0x4b8000001010b820 */ /* 0x000fc60000400000 */
[----:B------:R-:W1:Y:S01]  /*0a60*/  SHFL.BFLY PT, R15, R12, 0x8, 0x1f ;  /* 0x0d001f000c0f7f89 */ /* 0x000e6200000e0000 */
[----:B------:R-:W-:Y:S01]  /*0a70*/  FMUL R19, R10, R19 ;  /* 0x000000130a137220 */ /* 0x000fe20000400000 */
[----:B0-----:R-:W-:Y:S01]  /*0a80*/  FADD R11, R11, R14 ;  /* 0x0000000e0b0b7221 */ /* 0x001fe20000000000 */
[----:B------:R-:W0:Y:S03]  /*0a90*/  MUFU.RCP R16, R16 ;  /* 0x0000001000107308 */ /* 0x000e260000001000 */
[----:B------:R-:W-:Y:S01]  /*0aa0*/  FFMA R19, R18, R19, R11 ;  /* 0x0000001312137223 */ /* 0x000fe2000000000b */
[----:B------:R-:W-:Y:S01]  /*0ab0*/  @P1 FMUL R13, R13, 0.25 ;  /* 0x3e8000000d0d1820 */ /* 0x000fe20000400000 */
[----:B---3--:R-:W-:-:S03]  /*0ac0*/  FADD R10, R0, R9 ;  /* 0x00000009000a7221 */ /* 0x008fc60000000000 */
[----:B------:R-:W2:Y:S01]  /*0ad0*/  SHFL.BFLY PT, R14, R19, 0x8, 0x1f ;  /* 0x0d001f00130e7f89 */ /* 0x000ea200000e0000 */
[----:B------:R-:W-:Y:S01]  /*0ae0*/  @!P3 FMUL R13, R13, 16777216 ;  /* 0x4b8000000d0db820 */ /* 0x000fe20000400000 */
[C---:B------:R-:W-:Y:S01]  /*0af0*/  FSETP.GEU.AND P3, PT, |R10|.reuse, 1.175494350822287508e-38, PT ;  /* 0x008000000a00780b */ /* 0x040fe20003f6e200 */
[----:B------:R-:W-:Y:S01]  /*0b00*/  FMUL R17, R10, 0.25 ;  /* 0x3e8000000a117820 */ /* 0x000fe20000400000 */
[----:B------:R-:W-:Y:S01]  /*0b10*/  FSETP.NEU.AND P2, PT, R0, RZ, PT ;  /* 0x000000ff0000720b */ /* 0x000fe20003f4d000 */
[----:B------:R-:W3:Y:S01]  /*0b20*/  SHFL.BFLY PT, R11, R10, 0x2, 0x1f ;  /* 0x0c401f000a0b7f89 */ /* 0x000ee200000e0000 */
[----:B------:R-:W-:Y:S01]  /*0b30*/  FSETP.GT.AND P1, PT, |R10|, 8.50705917302346158658e+37, PT ;  /* 0x7e8000000a00780b */ /* 0x000fe20003f24200 */
[----:B0-----:R-:W-:-:S03]  /*0b40*/  FMUL R13, R16, R13 ;  /* 0x0000000d100d7220 */ /* 0x001fc60000400000 */
[----:B------:R-:W-:Y:S02]  /*0b50*/  FSEL R16, R17, R10, P1 ;  /* 0x0000000a11107208 */ /* 0x000fe40000800000 */
[----:B------:R-:W-:Y:S01]  /*0b60*/  FSEL R13, R13, RZ, P2 ;  /* 0x000000ff0d0d7208 */ /* 0x000fe20001000000 */
[----:B-1----:R-:W-:Y:S02]  /*0b70*/  FADD R15, -R12, R15 ;  /* 0x0000000f0c0f7221 */ /* 0x002fe40000000100 */
[----:B------:R-:W-:Y:S02]  /*0b80*/  @!P3 FMUL R16, R16, 16777216 ;  /* 0x4b8000001010b820 */ /* 0x000fe40000400000 */
[C---:B------:R-:W-:Y:S01]  /*0b90*/  FFMA R12, R15.reuse, R13, R12 ;  /* 0x0000000d0f0c7223 */ /* 0x040fe2000000000c */
[----:B------:R-:W-:-:S03]  /*0ba0*/  FMUL R15, R15, R15 ;  /* 0x0000000f0f0f7220 */ /* 0x000fc60000400000 */
[----:B------:R-:W0:Y:S01]  /*0bb0*/  MUFU.RCP R16, R16 ;  /* 0x0000001000107308 */ /* 0x000e220000001000 */
[----:B------:R-:W-:Y:S01]  /*0bc0*/  FMUL R15, R8, R15 ;  /* 0x0000000f080f7220 */ /* 0x000fe20000400000 */
[----:B------:R-:W1:Y:S01]  /*0bd0*/  SHFL.BFLY PT, R17, R12, 0x4, 0x1f ;  /* 0x0c801f000c117f89 */ /* 0x000e6200000e0000 */
[----:B--2---:R-:W-:-:S04]  /*0be0*/  FADD R14, R19, R14 ;  /* 0x0000000e130e7221 */ /* 0x004fc80000000000 */
        /* <DEDUP_REMOVED lines=8> */
[----:B0-----:R-:W-:Y:S01]  /*0c70*/  FMUL R9, R16, R9 ;  /* 0x0000000910097220 */ /* 0x001fe20000400000 */
[----:B------:R-:W-:-:S04]  /*0c80*/  FSETP.GT.AND P1, PT, |R8|, 8.50705917302346158658e+37, PT ;  /* 0x7e8000000800780b */ /* 0x000fc80003f24200 */
[----:B------:R-:W-:Y:S02]  /*0c90*/  FSEL R15, R9, RZ, P2 ;  /* 0x000000ff090f7208 */ /* 0x000fe40001000000 */
[----:B------:R-:W-:Y:S01]  /*0ca0*/  FSEL R16, R19, R8, P1 ;  /* 0x0000000813107208 */ /* 0x000fe20000800000 */
[----:B-1----:R-:W-:Y:S01]  /*0cb0*/  FADD R17, -R12, R17 ;  /* 0x000000110c117221 */ /* 0x002fe20000000100 */
[----:B------:R-:W0:Y:S03]  /*0cc0*/  SHFL.BFLY PT, R9, R8, 0x1, 0x1f ;  /* 0x0c201f0008097f89 */ /* 0x000e2600000e0000 */
[----:B------:R-:W-:Y:S01]  /*0cd0*/  @!P3 FMUL R16, R16, 16777216 ;  /* 0x4b8000001010b820 */ /* 0x000fe20000400000 */
[C---:B------:R-:W-:Y:S01]  /*0ce0*/  FFMA R12, R17.reuse, R15, R12 ;  /* 0x0000000f110c7223 */ /* 0x040fe2000000000c */
[----:B------:R-:W-:-:S04]  /*0cf0*/  FMUL R17, R17, R17 ;  /* 0x0000001111117220 */ /* 0x000fc80000400000 */
[----:B------:R-:W-:Y:S01]  /*0d00*/  FMUL R17, R0, R17 ;  /* 0x0000001100117220 */ /* 0x000fe20000400000 */
[----:B------:R-:W1:Y:S01]  /*0d10*/  SHFL.BFLY PT, R19, R12, 0x2, 0x1f ;  /* 0x0c401f000c137f89 */ /* 0x000e6200000e0000 */
[----:B--2---:R-:W-:Y:S01]  /*0d20*/  FADD R14, R14, R13 ;  /* 0x0000000d0e0e7221 */ /* 0x004fe20000000000 */
[----:B------:R-:W2:Y:S03]  /*0d30*/  MUFU.RCP R16, R16 ;  /* 0x0000001000107308 */ /* 0x000ea60000001000 */
[----:B------:R-:W-:Y:S01]  /*0d40*/  FFMA R14, R15, R17, R14 ;  /* 0x000000110f0e7223 */ /* 0x000fe2000000000e */
[----:B------:R-:W-:-:S04]  /*0d50*/  @P1 FMUL R11, R11, 0.25 ;  /* 0x3e8000000b0b1820 */ /* 0x000fc80000400000 */
[----:B------:R-:W3:Y:S01]  /*0d60*/  SHFL.BFLY PT, R13, R14, 0x2, 0x1f ;  /* 0x0c401f000e0d7f89 */ /* 0x000ee200000e0000 */
[----:B------:R-:W-:Y:S01]  /*0d70*/  @!P3 FMUL R11, R11, 16777216 ;  /* 0x4b8000000b0bb820 */ /* 0x000fe20000400000 */
[C---:B------:R-:W-:Y:S01]  /*0d80*/  FSETP.NEU.AND P1, PT, R8.reuse, RZ, PT ;  /* 0x000000ff0800720b */ /* 0x040fe20003f2d000 */
[----:B0-----:R-:W-:Y:S02]  /*0d90*/  FADD R0, R8, R9 ;  /* 0x0000000908007221 */ /* 0x001fe40000000000 */
[----:B--2---:R-:W-:-:S03]  /*0da0*/  FMUL R11, R16, R11 ;  /* 0x0000000b100b7220 */ /* 0x004fc60000400000 */
[----:B------:R-:W-:Y:S02]  /*0db0*/  FSETP.GEU.AND P2, PT, |R0|, 1.175494350822287508e-38, PT ;  /* 0x008000000000780b */ /* 0x000fe40003f4e200 */
[----:B------:R-:W-:Y:S01]  /*0dc0*/  FSEL R11, R11, RZ, P1 ;  /* 0x000000ff0b0b7208 */ /* 0x000fe20000800000 */
[----:B-1----:R-:W-:Y:S01]  /*0dd0*/  FADD R19, -R12, R19 ;  /* 0x000000130c137221 */ /* 0x002fe20000000100 */
[C---:B------:R-:W-:Y:S01]  /*0de0*/  FMUL R15, R0.reuse, 0.25 ;  /* 0x3e800000000f7820 */ /* 0x040fe20000400000 */
[----:B------:R-:W-:Y:S02]  /*0df0*/  FSETP.GT.AND P1, PT, |R0|, 8.50705917302346158658e+37, PT ;  /* 0x7e8000000000780b */ /* 0x000fe40003f24200 */
[C---:B------:R-:W-:Y:S01]  /*0e00*/  FFMA R12, R19.reuse, R11, R12 ;  /* 0x0000000b130c7223 */ /* 0x040fe2000000000c */
[----:B------:R-:W-:Y:S01]  /*0e10*/  FMUL R19, R19, R19 ;  /* 0x0000001313137220 */ /* 0x000fe20000400000 */
[----:B------:R-:W-:-:S03]  /*0e20*/  FSEL R15, R15, R0, P1 ;  /* 0x000000000f0f7208 */ /* 0x000fc60000800000 */
[----:B------:R-:W-:Y:S01]  /*0e30*/  FMUL R19, R10, R19 ;  /* 0x000000130a137220 */ /* 0x000fe20000400000 */
[----:B---3--:R-:W-:Y:S02]  /*0e40*/  FADD R14, R14, R13 ;  /* 0x0000000d0e0e7221 */ /* 0x008fe40000000000 */
[----:B------:R-:W0:Y:S01]  /*0e50*/  SHFL.BFLY PT, R13, R12, 0x1, 0x1f ;  /* 0x0c201f000c0d7f89 */ /* 0x000e2200000e0000 */
[----:B------:R-:W-:Y:S01]  /*0e60*/  @!P2 FMUL R15, R15, 16777216 ;  /* 0x4b8000000f0fa820 */ /* 0x000fe20000400000 */
[----:B------:R-:W-:-:S03]  /*0e70*/  FFMA R14, R11, R19, R14 ;  /* 0x000000130b0e7223 */ /* 0x000fc6000000000e */
[----:B------:R-:W1:Y:S02]  /*0e80*/  MUFU.RCP R10, R15 ;  /* 0x0000000f000a7308 */ /* 0x000e640000001000 */
[----:B------:R-:W2:Y:S01]  /*0e90*/  SHFL.BFLY PT, R11, R14, 0x1, 0x1f ;  /* 0x0c201f000e0b7f89 */ /* 0x000ea200000e0000 */
[----:B------:R-:W-:-:S04]  /*0ea0*/  @P1 FMUL R9, R9, 0.25 ;  /* 0x3e80000009091820 */ /* 0x000fc80000400000 */
[----:B------:R-:W-:Y:S01]  /*0eb0*/  @!P2 FMUL R9, R9, 16777216 ;  /* 0x4b8000000909a820 */ /* 0x000fe20000400000 */
[----:B------:R-:W-:-:S03]  /*0ec0*/  FSETP.NEU.AND P1, PT, R0, RZ, PT ;  /* 0x000000ff0000720b */ /* 0x000fc60003f2d000 */
[----:B-1----:R-:W-:Y:S01]  /*0ed0*/  FMUL R10, R10, R9 ;  /* 0x000000090a0a7220 */ /* 0x002fe20000400000 */
[----:B0-----:R-:W-:-:S04]  /*0ee0*/  FADD R13, -R12, R13 ;  /* 0x0000000d0c0d7221 */ /* 0x001fc80000000100 */
[----:B------:R-:W-:Y:S01]  /*0ef0*/  FSEL R10, R10, RZ, P1 ;  /* 0x000000ff0a0a7208 */ /* 0x000fe20000800000 */
[----:B------:R-:W-:Y:S01]  /*0f00*/  FMUL R9, R13, R13 ;  /* 0x0000000d0d097220 */ /* 0x000fe20000400000 */
[C---:B------:R-:W-:Y:S02]  /*0f10*/  LOP3.LUT P1, RZ, R5.reuse, 0x1f, RZ, 0xc0, !PT ;  /* 0x0000001f05ff7812 */ /* 0x040fe4000782c0ff */
[----:B------:R-:W-:Y:S01]  /*0f20*/  ISETP.GE.AND P2, PT, R5, 0x8, PT ;  /* 0x000000080500780c */ /* 0x000fe20003f46270 */
[----:B--2---:R-:W-:Y:S01]  /*0f30*/  FADD R11, R14, R11 ;  /* 0x0000000b0e0b7221 */ /* 0x004fe20000000000 */
[----:B------:R-:W-:Y:S01]  /*0f40*/  FMUL R9, R8, R9 ;  /* 0x0000000908097220 */ /* 0x000fe20000400000 */
[----:B------:R-:W-:Y:S01]  /*0f50*/  SHF.R.U32.HI R8, RZ, 0x3, R5 ;  /* 0x00000003ff087819 */ /* 0x000fe20000011605 */
[----:B------:R-:W-:Y:S02]  /*0f60*/  FFMA R12, R13, R10, R12 ;  /* 0x0000000a0d0c7223 */ /* 0x000fe4000000000c */
[----:B------:R-:W-:Y:S01]  /*0f70*/  FFMA R14, R10, R9, R11 ;  /* 0x000000090a0e7223 */ /* 0x000fe2000000000b */
[----:B------:R-:W-:-:S05]  /*0f80*/  LOP3.LUT R9, R8, 0x1c, RZ, 0xc0, !PT ;  /* 0x0000001c08097812 */ /* 0x000fca00078ec0ff */
[----:B------:R-:W-:Y:S04]  /*0f90*/  @!P1 STS [R9+0x40], R0 ;  /* 0x0000400009009388 */ /* 0x000fe80000000800 */
[----:B------:R-:W-:Y:S04]  /*0fa0*/  @!P1 STS [R9], R12 ;  /* 0x0000000c09009388 */ /* 0x000fe80000000800 */
[----:B------:R-:W-:Y:S04]  /*0fb0*/  @!P1 STS [R9+0x20], R14 ;  /* 0x0000200e09009388 */ /* 0x000fe80000000800 */
[----:B------:R-:W-:Y:S06]  /*0fc0*/  BAR.SYNC 0x0 ;  /* 0x0000000000007b1d */ /* 0x000fec0000000000 */
[----:B------:R-:W0:Y:S04]  /*0fd0*/  @!P2 LDS R7, [R5.X4+0x40] ;  /* 0x000040000507a984 */ /* 0x000e280000004800 */
[----:B------:R-:W1:Y:S04]  /*0fe0*/  @!P2 LDS R4, [R5.X4] ;  /* 0x000000000504a984 */ /* 0x000e680000004800 */
[----:B------:R-:W-:Y:S04]  /*0ff0*/  @!P2 LDS R6, [R5.X4+0x20] ;  /* 0x000020000506a984 */ /* 0x000fe80000004800 */
[----:B0-----:R-:W0:Y:S04]  /*1000*/  SHFL.BFLY PT, R10, R7, 0x4, 0x1f ;  /* 0x0c801f00070a7f89 */ /* 0x001e2800000e0000 */
[----:B-1----:R-:W-:Y:S01]  /*1010*/  SHFL.BFLY PT, R9, R4, 0x4, 0x1f ;  /* 0x0c801f0004097f89 */ /* 0x002fe200000e0000 */
[----:B0-----:R-:W-:-:S05]  /*1020*/  FADD R8, R7, R10 ;  /* 0x0000000a07087221 */ /* 0x001fca0000000000 */
[C---:B------:R-:W-:Y:S01]  /*1030*/  FSETP.GEU.AND P2, PT, |R8|.reuse, 1.175494350822287508e-38, PT ;  /* 0x008000000800780b */ /* 0x040fe20003f4e200 */
[C---:B------:R-:W-:Y:S01]  /*1040*/  FMUL R11, R8.reuse, 0.25 ;  /* 0x3e800000080b7820 */ /* 0x040fe20000400000 */
[----:B------:R-:W-:Y:S01]  /*1050*/  FSETP.GT.AND P1, PT, |R8|, 8.50705917302346158658e+37, PT ;  /* 0x7e8000000800780b */ /* 0x000fe20003f24200 */
[----:B------:R-:W0:Y:S03]  /*1060*/  SHFL.BFLY PT, R15, R8, 0x2, 0x1f ;  /* 0x0c401f00080f7f89 */ /* 0x000e2600000e0000 */
[----:B------:R-:W-:-:S07]  /*1070*/  FSEL R12, R11, R8, P1 ;  /* 0x000000080b0c7208 */ /* 0x000fce0000800000 */
[----:B------:R-:W-:-:S04]  /*1080*/  @!P2 FMUL R12, R12, 16777216 ;  /* 0x4b8000000c0ca820 */ /* 0x000fc80000400000 */
[----:B------:R-:W1:Y:S01]  /*1090*/  MUFU.RCP R13, R12 ;  /* 0x0000000c000d7308 */ /* 0x000e620000001000 */
[----:B------:R-:W2:Y:S01]  /*10a0*/  SHFL.BFLY PT, R11, R6, 0x4, 0x1f ;  /* 0x0c801f00060b7f89 */ /* 0x000ea200000e0000 */
[----:B------:R-:W-:-:S04]  /*10b0*/  @P1 FMUL R10, R10, 0.25 ;  /* 0x3e8000000a0a1820 */ /* 0x000fc80000400000 */
[----:B------:R-:W-:Y:S01]  /*10c0*/  @!P2 FMUL R10, R10, 16777216 ;  /* 0x4b8000000a0aa820 */ /* 0x000fe20000400000 */
[C---:B0-----:R-:W-:Y:S01]  /*10d0*/  FADD R0, R8.reuse, R15 ;  /* 0x0000000f08007221 */ /* 0x041fe20000000000 */
[----:B------:R-:W-:Y:S01]  /*10e0*/  FSETP.NEU.AND P2, PT, R8, RZ, PT ;  /* 0x000000ff0800720b */ /* 0x000fe20003f4d000 */
[----:B------:R-:W-:-:S03]  /*10f0*/  FADD R9, -R4, R9 ;  /* 0x0000000904097221 */ /* 0x000fc60000000100 */
[C---:B------:R-:W-:Y:S01]  /*1100*/  FSETP.GEU.AND P3, PT, |R0|.reuse, 1.175494350822287508e-38, PT ;  /* 0x008000000000780b */ /* 0x040fe20003f6e200 */
[----:B-1----:R-:W-:Y:S01]  /*1110*/  FMUL R13, R13, R10 ;  /* 0x0000000a0d0d7220 */ /* 0x002fe20000400000 */
[C---:B------:R-:W-:Y:S01]  /*1120*/  FMUL R17, R0.reuse, 0.25 ;  /* 0x3e80000000117820 */ /* 0x040fe20000400000 */
[----:B------:R-:W-:Y:S01]  /*1130*/  FSETP.GT.AND P1, PT, |R0|, 8.50705917302346158658e+37, PT ;  /* 0x7e8000000000780b */ /* 0x000fe20003f24200 */
[----:B------:R-:W-:Y:S02]  /*1140*/  FMUL R10, R9, R9 ;  /* 0x00000009090a7220 */ /* 0x000fe40000400000 */
[----:B------:R-:W-:Y:S02]  /*1150*/  FSEL R13, R13, RZ, P2 ;  /* 0x000000ff0d0d7208 */ /* 0x000fe40001000000 */
[----:B------:R-:W-:Y:S01]  /*1160*/  FSEL R17, R17, R0, P1 ;  /* 0x0000000011117208 */ /* 0x000fe20000800000 */
[----:B------:R-:W0:Y:S01]  /*1170*/  SHFL.BFLY PT, R19, R0, 0x1, 0x1f ;  /* 0x0c201f0000137f89 */ /* 0x000e2200000e0000 */
[----:B------:R-:W-:Y:S01]  /*1180*/  FMUL R10, R7, R10 ;  /* 0x0000000a070a7220 */ /* 0x000fe20000400000 */
[----:B------:R-:W-:Y:S01]  /*1190*/  FFMA R4, R9, R13, R4 ;  /* 0x0000000d09047223 */ /* 0x000fe20000000004 */
[----:B--2---:R-:W-:Y:S01]  /*11a0*/  FADD R6, R6, R11 ;  /* 0x0000000b06067221 */ /* 0x004fe20000000000 */
[----:B------:R-:W-:-:S03]  /*11b0*/  @!P3 FMUL R17, R17, 16777216 ;  /* 0x4b8000001111b820 */ /* 0x000fc60000400000 */
[----:B------:R-:W1:Y:S01]  /*11c0*/  SHFL.BFLY PT, R7, R4, 0x2, 0x1f ;  /* 0x0c401f0004077f89 */ /* 0x000e6200000e0000 */
[----:B------:R-:W-:Y:S02]  /*11d0*/  FFMA R6, R13, R10, R6 ;  /* 0x0000000a0d067223 */ /* 0x000fe40000000006 */
[----:B------:R-:W2:Y:S01]  /*11e0*/  MUFU.RCP R10, R17 ;  /* 0x00000011000a7308 */ /* 0x000ea20000001000 */
[----:B------:R-:W-:Y:S02]  /*11f0*/  @P1 FMUL R15, R15, 0.25 ;  /* 0x3e8000000f0f1820 */ /* 0x000fe40000400000 */
[----:B------:R-:W3:Y:S02]  /*1200*/  SHFL.BFLY PT, R9, R6, 0x2, 0x1f ;  /* 0x0c401f0006097f89 */ /* 0x000ee400000e0000 */
[----:B------:R-:W-:Y:S01]  /*1210*/  @!P3 FMUL R15, R15, 16777216 ;  /* 0x4b8000000f0fb820 */ /* 0x000fe20000400000 */
[C---:B------:R-:W-:Y:S01]  /*1220*/  FSETP.NEU.AND P1, PT, R0.reuse, RZ, PT ;  /* 0x000000ff0000720b */ /* 0x040fe20003f2d000 */
[----:B0-----:R-:W-:-:S02]  /*1230*/  FADD R12, R0, R19 ;  /* 0x00000013000c7221 */ /* 0x001fc40000000000 */
[----:B--2---:R-:W-:-:S03]  /*1240*/  FMUL R10, R10, R15 ;  /* 0x0000000f0a0a7220 */ /* 0x004fc60000400000 */
[----:B------:R-:W-:Y:S02]  /*1250*/  FSETP.GEU.AND P2, PT, |R12|, 1.175494350822287508e-38, PT ;  /* 0x008000000c00780b */ /* 0x000fe40003f4e200 */
[----:B------:R-:W-:Y:S01]  /*1260*/  FSEL R10, R10, RZ, P1 ;  /* 0x000000ff0a0a7208 */ /* 0x000fe20000800000 */
[----:B-1----:R-:W-:Y:S01]  /*1270*/  FADD R7, -R4, R7 ;  /* 0x0000000704077221 */ /* 0x002fe20000000100 */
[C---:B------:R-:W-:Y:S01]  /*1280*/  FMUL R13, R12.reuse, 0.25 ;  /* 0x3e8000000c0d7820 */ /* 0x040fe20000400000 */
[----:B------:R-:W-:Y:S02]  /*1290*/  FSETP.GT.AND P1, PT, |R12|, 8.50705917302346158658e+37, PT ;  /* 0x7e8000000c00780b */ /* 0x000fe40003f24200 */
[C---:B------:R-:W-:Y:S01]  /*12a0*/  FMUL R11, R7.reuse, R7 ;  /* 0x00000007070b7220 */ /* 0x040fe20000400000 */
[----:B------:R-:W-:Y:S01]  /*12b0*/  FFMA R4, R7, R10, R4 ;  /* 0x0000000a07047223 */ /* 0x000fe20000000004 */
[----:B---3--:R-:W-:Y:S01]  /*12c0*/  FADD R9, R6, R9 ;  /* 0x0000000906097221 */ /* 0x008fe20000000000 */
[----:B------:R-:W-:Y:S01]  /*12d0*/  FSEL R13, R13, R12, P1 ;  /* 0x0000000c0d0d7208 */ /* 0x000fe20000800000 */
[----:B------:R-:W-:-:S02]  /*12e0*/  FMUL R11, R8, R11 ;  /* 0x0000000b080b7220 */ /* 0x000fc40000400000 */
[----:B------:R-:W0:Y:S02]  /*12f0*/  SHFL.BFLY PT, R7, R4, 0x1, 0x1f ;  /* 0x0c201f0004077f89 */ /* 0x000e2400000e0000 */
[----:B------:R-:W-:Y:S01]  /*1300*/  FFMA R9, R10, R11, R9 ;  /* 0x0000000b0a097223 */ /* 0x000fe20000000009 */
[----:B------:R-:W-:-:S04]  /*1310*/  @!P2 FMUL R13, R13, 16777216 ;  /* 0x4b8000000d0da820 */ /* 0x000fc80000400000 */
[----:B------:R-:W1:Y:S01]  /*1320*/  SHFL.BFLY PT, R6, R9, 0x1, 0x1f ;  /* 0x0c201f0009067f89 */ /* 0x000e6200000e0000 */
[----:B------:R-:W2:Y:S01]  /*1330*/  MUFU.RCP R8, R13 ;  /* 0x0000000d00087308 */ /* 0x000ea20000001000 */
[----:B------:R-:W-:Y:S01]  /*1340*/  @P1 FMUL R19, R19, 0.25 ;  /* 0x3e80000013131820 */ /* 0x000fe20000400000 */
[----:B------:R-:W-:-:S03]  /*1350*/  LOP3.LUT P1, RZ, R5, 0x7, RZ, 0xc0, !PT ;  /* 0x0000000705ff7812 */ /* 0x000fc6000782c0ff */
[----:B------:R-:W-:Y:S01]  /*1360*/  @!P2 FMUL R19, R19, 16777216 ;  /* 0x4b8000001313a820 */ /* 0x000fe20000400000 */
[----:B------:R-:W-:Y:S02]  /*1370*/  FSETP.NEU.AND P2, PT, R12, RZ, PT ;  /* 0x000000ff0c00720b */ /* 0x000fe40003f4d000 */
[----:B------:R-:W-:Y:S01]  /*1380*/  ISETP.LT.AND P1, PT, R5, 0x8, !P1 ;  /* 0x000000080500780c */ /* 0x000fe20004f21270 */
[----:B0-----:R-:W-:Y:S01]  /*1390*/  FADD R7, -R4, R7 ;  /* 0x0000000704077221 */ /* 0x001fe20000000100 */
[----:B--2---:R-:W-:-:S03]  /*13a0*/  FMUL R8, R8, R19 ;  /* 0x0000001308087220 */ /* 0x004fc60000400000 */
[----:B------:R-:W-:Y:S02]  /*13b0*/  FMUL R15, R7, R7 ;  /* 0x00000007070f7220 */ /* 0x000fe40000400000 */
[----:B------:R-:W-:Y:S01]  /*13c0*/  FSEL R8, R8, RZ, P2 ;  /* 0x000000ff08087208 */ /* 0x000fe20001000000 */
[----:B-1----:R-:W-:Y:S01]  /*13d0*/  FADD R11, R9, R6 ;  /* 0x00000006090b7221 */ /* 0x002fe20000000000 */
[----:B------:R-:W-:-:S03]  /*13e0*/  FMUL R15, R0, R15 ;  /* 0x0000000f000f7220 */ /* 0x000fc60000400000 */
[----:B------:R-:W-:Y:S01]  /*13f0*/  FFMA R4, R7, R8, R4 ;  /* 0x0000000807047223 */ /* 0x000fe20000000004 */
[----:B------:R-:W-:Y:S01]  /*1400*/  FFMA R8, R8, R15, R11 ;  /* 0x0000000f08087223 */ /* 0x000fe2000000000b */
[----:B------:R-:W-:Y:S04]  /*1410*/  @P1 STS [R5.X4+0x40], R12 ;  /* 0x0000400c05001388 */ /* 0x000fe80000004800 */
[----:B------:R-:W-:Y:S04]  /*1420*/  @P1 STS [R5.X4], R4 ;  /* 0x0000000405001388 */ /* 0x000fe80000004800 */
[----:B------:R-:W-:Y:S04]  /*1430*/  @P1 STS [R5.X4+0x20], R8 ;  /* 0x0000200805001388 */ /* 0x000fe80000004800 */
[----:B------:R-:W-:Y:S06]  /*1440*/  BAR.SYNC 0x0 ;  /* 0x0000000000007b1d */ /* 0x000fec0000000000 */
[----:B------:R-:W0:Y:S01]  /*1450*/  LDS R9, [RZ] ;  /* 0x00000000ff097984 */ /* 0x000e220000000800 */
[----:B------:R-:W-:-:S02]  /*1460*/  ISETP.EQ.AND P0, PT, R3, RZ, !P0 ;  /* 0x000000ff0300720c */ /* 0x000fc40004702270 */
[----:B------:R-:W-:-:S05]  /*1470*/  MOV R3, 0x4 ;  /* 0x0000000400037802 */ /* 0x000fca0000000f00 */
[----:B------:R-:W-:-:S06]  /*1480*/  IMAD.WIDE R6, R2, R3, c[0x0][0x178] ;  /* 0x00005e0002067625 */ /* 0x000fcc00078e0203 */
[----:B0-----:R0:W-:Y:S01]  /*1490*/  @P0 STG.E [R6.64], R9 ;  /* 0x0000000906000986 */ /* 0x0011e2000c101904 */
[----:B------:R-:W-:Y:S05]  /*14a0*/  @!P0 EXIT ;  /* 0x000000000000894d */ /* 0x000fea0003800000 */
[----:B------:R-:W1:Y:S01]  /*14b0*/  LDS R5, [0x20] ;  /* 0x00002000ff057984 */ /* 0x000e620000000800 */
[----:B------:R-:W-:-:S05]  /*14c0*/  IMAD.WIDE R2, R2, R3, c[0x0][0x180] ;  /* 0x0000600002027625 */ /* 0x000fca00078e0203 */
[----:B-1----:R-:W-:Y:S01]  /*14d0*/  STG.E [R2.64], R5 ;  /* 0x0000000502007986 */ /* 0x002fe2000c101904 */
[----:B------:R-:W-:Y:S05]  /*14e0*/  EXIT ;  /* 0x000000000000794d */ /* 0x000fea0003800000 */
.L_x_0:
[----:B------:R-:W-:-:S00]  /*14f0*/  BRA `(.L_x_0) ;  /* 0xfffffff000007947 */ /* 0x000fc0000383ffff */
[----:B------:R-:W-:-:S00]  /*1500*/  NOP ;  /* 0x0000000000007918 */ /* 0x000fc00000000000 */
[----:B------:R-:W-:-:S00]  /*1510*/  NOP ;  /* 0x0000000000007918 */ /* 0x000fc00000000000 */
[----:B------:R-:W-:-:S00]  /*1520*/  NOP ;  /* 0x0000000000007918 */ /* 0x000fc00000000000 */
[----:B------:R-:W-:-:S00]  /*1530*/  NOP ;  /* 0x0000000000007918 */ /* 0x000fc00000000000 */
[----:B------:R-:W-:-:S00]  /*1540*/  NOP ;  /* 0x0000000000007918 */ /* 0x000fc00000000000 */
[----:B------:R-:W-:-:S00]  /*1550*/  NOP ;  /* 0x0000000000007918 */ /* 0x000fc00000000000 */
[----:B------:R-:W-:-:S00]  /*1560*/  NOP ;  /* 0x0000000000007918 */ /* 0x000fc00000000000 */
[----:B------:R-:W-:-:S00]  /*1570*/  NOP ;  /* 0x0000000000007918 */ /* 0x000fc00000000000 */
.L_x_1:


//--------------------- .nv.shared.triton__0d1d2d3d4d56789de --------------------------
	.section	.nv.shared.triton__0d1d2d3d4d56789de,"aw",@nobits
	.align	16
